	.headerflags	@"EF_CUDA_TEXMODE_UNIFIED EF_CUDA_64BIT_ADDRESS EF_CUDA_ACCELERATORS EF_CUDA_SM90 EF_CUDA_VIRTUAL_SM(EF_CUDA_SM90)"
	.elftype	@"ET_EXEC"


//--------------------- .nv.info                  --------------------------
	.section	.nv.info,"",@"SHT_CUDA_INFO"
	.align	4


	//----- nvinfo : EIATTR_REGCOUNT
	.align		4
        /*0000*/ 	.byte	0x04, 0x2f
        /*0002*/ 	.short	(.L_1 - .L_0)
	.align		4
.L_0:
        /*0004*/ 	.word	index@(triton_mm)
        /*0008*/ 	.word	0x00000038


	//----- nvinfo : EIATTR_MIN_STACK_SIZE
	.align		4
.L_1:
        /*000c*/ 	.byte	0x04, 0x12
        /*000e*/ 	.short	(.L_3 - .L_2)
	.align		4
.L_2:
        /*0010*/ 	.word	index@(triton_mm)
        /*0014*/ 	.word	0x00000000


	//----- nvinfo : EIATTR_FRAME_SIZE
	.align		4
.L_3:
        /*0018*/ 	.byte	0x04, 0x11
        /*001a*/ 	.short	(.L_5 - .L_4)
	.align		4
.L_4:
        /*001c*/ 	.word	index@(triton_mm)
        /*0020*/ 	.word	0x00000000


	//----- nvinfo : EIATTR_MIN_STACK_SIZE
	.align		4
.L_5:
        /*0024*/ 	.byte	0x04, 0x12
        /*0026*/ 	.short	(.L_7 - .L_6)
	.align		4
.L_6:
        /*0028*/ 	.word	index@(triton_mm)
        /*002c*/ 	.word	0x00000000
.L_7:


//--------------------- .nv.info.triton_mm        --------------------------
	.section	.nv.info.triton_mm,"",@"SHT_CUDA_INFO"
	.sectionflags	@""
	.align	4


	//----- nvinfo : EIATTR_CUDA_API_VERSION
	.align		4
        /*0000*/ 	.byte	0x04, 0x37
        /*0002*/ 	.short	(.L_9 - .L_8)
.L_8:
        /*0004*/ 	.word	0x0000007c


	//----- nvinfo : EIATTR_KPARAM_INFO
	.align		4
.L_9:
        /*0008*/ 	.byte	0x04, 0x17
        /*000a*/ 	.short	(.L_11 - .L_10)
.L_10:
        /*000c*/ 	.word	0x00000000
        /*0010*/ 	.short	0x0002
        /*0012*/ 	.short	0x0010
        /*0014*/ 	.byte	0x00, 0xf0, 0x21, 0x00


	//----- nvinfo : EIATTR_KPARAM_INFO
	.align		4
.L_11:
        /*0018*/ 	.byte	0x04, 0x17
        /*001a*/ 	.short	(.L_13 - .L_12)
.L_12:
        /*001c*/ 	.word	0x00000000
        /*0020*/ 	.short	0x0001
        /*0022*/ 	.short	0x0008
        /*0024*/ 	.byte	0x00, 0xf0, 0x21, 0x00


	//----- nvinfo : EIATTR_KPARAM_INFO
	.align		4
.L_13:
        /*0028*/ 	.byte	0x04, 0x17
        /*002a*/ 	.short	(.L_15 - .L_14)
.L_14:
        /*002c*/ 	.word	0x00000000
        /*0030*/ 	.short	0x0000
        /*0032*/ 	.short	0x0000
        /*0034*/ 	.byte	0x00, 0xf0, 0x21, 0x00


	//----- nvinfo : EIATTR_SPARSE_MMA_MASK
	.align		4
.L_15:
        /*0038*/ 	.byte	0x03, 0x50
        /*003a*/ 	.short	0x0000


	//----- nvinfo : EIATTR_MAXREG_COUNT
	.align		4
        /*003c*/ 	.byte	0x03, 0x1b
        /*003e*/ 	.short	0x00ff


	//----- nvinfo : EIATTR_EXIT_INSTR_OFFSETS
	.align		4
        /*0040*/ 	.byte	0x04, 0x1c
        /*0042*/ 	.short	(.L_17 - .L_16)


	//   ....[0]....
.L_16:
        /*0044*/ 	.word	0x00001370


	//   ....[1]....
        /*0048*/ 	.word	0x000013a0


	//----- nvinfo : EIATTR_MAX_THREADS
	.align		4
.L_17:
        /*004c*/ 	.byte	0x04, 0x05
        /*004e*/ 	.short	(.L_19 - .L_18)
.L_18:
        /*0050*/ 	.word	0x00000080
        /*0054*/ 	.word	0x00000001
        /*0058*/ 	.word	0x00000001


	//----- nvinfo : EIATTR_CBANK_PARAM_SIZE
	.align		4
.L_19:
        /*005c*/ 	.byte	0x03, 0x19
        /*005e*/ 	.short	0x0018


	//----- nvinfo : EIATTR_PARAM_CBANK
	.align		4
        /*0060*/ 	.byte	0x04, 0x0a
        /*0062*/ 	.short	(.L_21 - .L_20)
	.align		4
.L_20:
        /*0064*/ 	.word	index@(.nv.constant0.triton_mm)
        /*0068*/ 	.short	0x0210
        /*006a*/ 	.short	0x0018


	//----- nvinfo : EIATTR_SW_WAR
	.align		4
.L_21:
        /*006c*/ 	.byte	0x04, 0x36
        /*006e*/ 	.short	(.L_23 - .L_22)
.L_22:
        /*0070*/ 	.word	0x00000008
.L_23:


//--------------------- .nv.callgraph             --------------------------
	.section	.nv.callgraph,"",@"SHT_CUDA_CALLGRAPH"
	.align	4
	.sectionentsize	8
	.align		4
        /*0000*/ 	.word	0x00000000
	.align		4
        /*0004*/ 	.word	0xffffffff
	.align		4
        /*0008*/ 	.word	0x00000000
	.align		4
        /*000c*/ 	.word	0xfffffffe
	.align		4
        /*0010*/ 	.word	0x00000000
	.align		4
        /*0014*/ 	.word	0xfffffffd
	.align		4
        /*0018*/ 	.word	0x00000000
	.align		4
        /*001c*/ 	.word	0xfffffffc


//--------------------- .text.triton_mm           --------------------------
	.section	.text.triton_mm,"ax",@progbits
	.sectionflags	@"SHF_BARRIERS=1"
	.align	128
        .global         triton_mm
        .type           triton_mm,@function
        .size           triton_mm,(.L_x_2 - triton_mm)
        .other          triton_mm,@"STO_CUDA_ENTRY STV_DEFAULT"
triton_mm:
.text.triton_mm:
[----:B------:R-:W1:Y:S08]  /*0000*/  LDC R1, c[0x0][0x28] ;  /* 0x00000a00ff017b82 */ /* 0x000e700000000800 */
[----:B------:R-:W2:Y:S01]  /*0010*/  S2UR UR9, SR_CTAID.X ;  /* 0x00000000000979c3 */ /* 0x000ea20000002500 */
[----:B------:R-:W-:Y:S01]  /*0020*/  UMOV UR10, URZ ;  /* 0x0000003f000a7c82 */ /* 0x000fe20008000000 */
[----:B------:R-:W3:Y:S01]  /*0030*/  S2R R42, SR_TID.X ;  /* 0x00000000002a7919 */ /* 0x000ee20000002100 */
[----:B------:R-:W-:Y:S01]  /*0040*/  ULDC.64 UR20, c[0x0][0x208] ;  /* 0x0000820000147ab9 */ /* 0x000fe20000000a00 */
[----:B------:R-:W-:-:S04]  /*0050*/  UMOV UR16, 0x1 ;  /* 0x0000000100107882 */ /* 0x000fc80000000000 */
[----:B------:R-:W4:Y:S08]  /*0060*/  S2UR UR13, SR_CgaCtaId ;  /* 0x00000000000d79c3 */ /* 0x000f300000008800 */
[----:B------:R-:W5:Y:S01]  /*0070*/  LDC.64 R24, c[0x0][0x210] ;  /* 0x00008400ff187b82 */ /* 0x000f620000000a00 */
[----:B--2---:R-:W-:-:S07]  /*0080*/  UIMAD.WIDE UR4, UR9, 0x38e38e39, URZ ;  /* 0x38e38e39090478a5 */ /* 0x004fce000f8e023f */
[----:B------:R-:W2:Y:S01]  /*0090*/  LDC.64 R10, c[0x0][0x218] ;  /* 0x00008600ff0a7b82 */ /* 0x000ea20000000a00 */
[----:B------:R-:W-:Y:S01]  /*00a0*/  USHF.R.U32.HI UR18, URZ, 0x1f, UR5 ;  /* 0x0000001f3f127899 */ /* 0x000fe20008011605 */
[----:B------:R-:W-:-:S03]  /*00b0*/  UMOV UR4, 0x1 ;  /* 0x0000000100047882 */ /* 0x000fc60000000000 */
[----:B------:R-:W-:Y:S01]  /*00c0*/  ULEA.HI.SX32 UR18, UR5, UR18, 0x18 ;  /* 0x0000001205127291 */ /* 0x000fe2000f8fc23f */
[--C-:B---3--:R-:W-:Y:S01]  /*00d0*/  SHF.R.U32.HI R5, RZ, 0x3, R42.reuse ;  /* 0x00000003ff057819 */ /* 0x108fe2000001162a */
[----:B------:R-:W-:Y:S02]  /*00e0*/  IMAD.SHL.U32 R19, R42, 0x8, RZ ;  /* 0x000000082a137824 */ /* 0x000fe400078e00ff */
[----:B------:R-:W-:Y:S01]  /*00f0*/  UIMAD UR4, UR18, -0x8, UR4 ;  /* 0xfffffff8120478a4 */ /* 0x000fe2000f8e0204 */
[----:B------:R-:W-:Y:S01]  /*0100*/  SHF.R.U32.HI R15, RZ, 0x4, R42 ;  /* 0x00000004ff0f7819 */ /* 0x000fe2000001162a */
[----:B------:R-:W-:Y:S01]  /*0110*/  UIMAD UR6, UR18, -0x480, UR9 ;  /* 0xfffffb80120678a4 */ /* 0x000fe2000f8e0209 */
[----:B------:R-:W-:Y:S01]  /*0120*/  SGXT.U32 R5, R5, 0x4 ;  /* 0x000000040505781a */ /* 0x000fe20000000000 */
[----:B------:R-:W-:Y:S01]  /*0130*/  UISETP.LT.AND UP0, UPT, UR4, 0x8, UPT ;  /* 0x000000080400788c */ /* 0x000fe2000bf01270 */
[----:B------:R-:W-:Y:S02]  /*0140*/  LOP3.LUT R52, R19, 0x38, R42, 0x48, !PT ;  /* 0x0000003813347812 */ /* 0x000fe400078e482a */
[C---:B------:R-:W-:Y:S01]  /*0150*/  LOP3.LUT R7, R5.reuse, 0x10, RZ, 0xfc, !PT ;  /* 0x0000001005077812 */ /* 0x040fe200078efcff */
[----:B------:R-:W-:Y:S01]  /*0160*/  USEL UR17, UR4, 0x8, UP0 ;  /* 0x0000000804117887 */ /* 0x000fe20008000000 */
[----:B------:R-:W-:Y:S01]  /*0170*/  IMAD.U32 R2, RZ, RZ, UR6 ;  /* 0x00000006ff027e24 */ /* 0x000fe2000f8e00ff */
[----:B------:R-:W-:-:S02]  /*0180*/  LOP3.LUT R49, R5, 0x20, RZ, 0xfc, !PT ;  /* 0x0000002005317812 */ /* 0x000fc400078efcff */
[----:B------:R-:W-:Y:S01]  /*0190*/  ULOP3.LUT UR6, UR6, UR17, URZ, 0x3c, !UPT ;  /* 0x0000001106067292 */ /* 0x000fe2000f8e3c3f */
[--C-:B------:R-:W-:Y:S01]  /*01a0*/  IMAD R50, R7, 0x40, R52.reuse ;  /* 0x0000004007327824 */ /* 0x100fe200078e0234 */
[----:B------:R-:W-:Y:S01]  /*01b0*/  IABS R0, UR17 ;  /* 0x0000001100007c13 */ /* 0x000fe20008000000 */
[----:B------:R-:W-:Y:S01]  /*01c0*/  IMAD R49, R49, 0x40, R52 ;  /* 0x0000004031317824 */ /* 0x000fe200078e0234 */
[----:B------:R-:W-:Y:S01]  /*01d0*/  IABS R2, R2 ;  /* 0x0000000200027213 */ /* 0x000fe20000000000 */
[----:B------:R-:W-:Y:S01]  /*01e0*/  IMAD.SHL.U32 R50, R50, 0x2, RZ ;  /* 0x0000000232327824 */ /* 0x000fe200078e00ff */
[----:B------:R-:W-:Y:S01]  /*01f0*/  R2UR UR8, R0 ;  /* 0x00000000000872ca */ /* 0x000fe200000e0000 */
[----:B------:R-:W-:Y:S01]  /*0200*/  IMAD.SHL.U32 R49, R49, 0x2, RZ ;  /* 0x0000000231317824 */ /* 0x000fe200078e00ff */
[----:B------:R-:W-:Y:S02]  /*0210*/  R2UR UR4, R2 ;  /* 0x00000000020472ca */ /* 0x000fe400000e0000 */
[----:B------:R-:W-:-:S02]  /*0220*/  SHF.R.U32.HI R44, RZ, 0x5, R42 ;  /* 0x00000005ff2c7819 */ /* 0x000fc4000001162a */
[----:B------:R-:W-:Y:S02]  /*0230*/  SGXT.U32 R15, R15, 0x1 ;  /* 0x000000010f0f781a */ /* 0x000fe40000000000 */
[----:B------:R-:W-:Y:S02]  /*0240*/  SGXT.U32 R44, R44, 0x2 ;  /* 0x000000022c2c781a */ /* 0x000fe40000000000 */
[----:B------:R-:W-:Y:S01]  /*0250*/  LOP3.LUT R47, R42, 0x7, RZ, 0xc0, !PT ;  /* 0x000000072a2f7812 */ /* 0x000fe200078ec0ff */
[----:B------:R-:W-:Y:S01]  /*0260*/  IMAD.SHL.U32 R12, R15, 0x20, RZ ;  /* 0x000000200f0c7824 */ /* 0x000fe200078e00ff */
[----:B------:R-:W-:Y:S01]  /*0270*/  SHF.R.U32.HI R46, RZ, 0x3, R42 ;  /* 0x00000003ff2e7819 */ /* 0x000fe2000001162a */
[----:B------:R-:W3:Y:S03]  /*0280*/  I2F.RP R4, UR8 ;  /* 0x0000000800047d06 */ /* 0x000ee60008209400 */
[----:B------:R-:W-:-:S05]  /*0290*/  SGXT.U32 R46, R46, 0x2 ;  /* 0x000000022e2e781a */ /* 0x000fca0000000000 */
[----:B---3--:R-:W3:Y:S02]  /*02a0*/  MUFU.RCP R3, R4 ;  /* 0x0000000400037308 */ /* 0x008ee40000001000 */
[----:B---3--:R-:W-:-:S06]  /*02b0*/  VIADD R3, R3, 0xffffffe ;  /* 0x0ffffffe03037836 */ /* 0x008fcc0000000000 */
[----:B------:R-:W3:Y:S02]  /*02c0*/  F2I.FTZ.U32.TRUNC.NTZ R0, R3 ;  /* 0x0000000300007305 */ /* 0x000ee4000021f000 */
[----:B---3--:R-:W-:Y:S02]  /*02d0*/  R2UR UR11, R0 ;  /* 0x00000000000b72ca */ /* 0x008fe400000e0000 */
[----:B------:R-:W-:Y:S02]  /*02e0*/  IABS R0, UR17 ;  /* 0x0000001100007c13 */ /* 0x000fe40008000000 */
[----:B------:R-:W-:-:S03]  /*02f0*/  LOP3.LUT R3, R5, 0x30, RZ, 0xfc, !PT ;  /* 0x0000003005037812 */ /* 0x000fc600078efcff */
[----:B------:R-:W-:Y:S02]  /*0300*/  IMAD.MOV R0, RZ, RZ, -R0 ;  /* 0x000000ffff007224 */ /* 0x000fe400078e0a00 */
[--C-:B------:R-:W-:Y:S02]  /*0310*/  IMAD R48, R3, 0x40, R52.reuse ;  /* 0x0000004003307824 */ /* 0x100fe400078e0234 */
[----:B------:R-:W-:Y:S01]  /*0320*/  IMAD R52, R5, 0x40, R52 ;  /* 0x0000004005347824 */ /* 0x000fe200078e0234 */
[----:B------:R-:W-:Y:S01]  /*0330*/  R2UR UR7, R0 ;  /* 0x00000000000772ca */ /* 0x000fe200000e0000 */
[----:B------:R-:W-:Y:S01]  /*0340*/  UIADD3 UR5, URZ, -UR11, URZ ;  /* 0x8000000b3f057290 */ /* 0x000fe2000fffe03f */
[----:B------:R-:W-:Y:S02]  /*0350*/  IMAD.SHL.U32 R48, R48, 0x2, RZ ;  /* 0x0000000230307824 */ /* 0x000fe400078e00ff */
[----:B------:R-:W-:Y:S01]  /*0360*/  IMAD.SHL.U32 R52, R52, 0x2, RZ ;  /* 0x0000000234347824 */ /* 0x000fe200078e00ff */
[----:B------:R-:W-:-:S04]  /*0370*/  UIMAD UR5, UR5, UR8, URZ ;  /* 0x00000008050572a4 */ /* 0x000fc8000f8e023f */
[----:B------:R-:W-:Y:S02]  /*0380*/  UIMAD.WIDE.U32 UR14, UR11, UR5, UR10 ;  /* 0x000000050b0e72a5 */ /* 0x000fe4000f8e000a */
[----:B------:R-:W-:Y:S02]  /*0390*/  ULOP3.LUT UR14, URZ, UR17, URZ, 0x33, !UPT ;  /* 0x000000113f0e7292 */ /* 0x000fe4000f8e333f */
[----:B------:R-:W-:-:S07]  /*03a0*/  UIMAD.WIDE.U32 UR10, UR15, UR4, URZ ;  /* 0x000000040f0a72a5 */ /* 0x000fce000f8e003f */
[----:B------:R-:W-:Y:S01]  /*03b0*/  UMOV UR5, UR11 ;  /* 0x0000000b00057c82 */ /* 0x000fe20008000000 */
[----:B------:R-:W-:Y:S01]  /*03c0*/  UMOV UR10, URZ ;  /* 0x0000003f000a7c82 */ /* 0x000fe20008000000 */
[----:B------:R-:W-:Y:S01]  /*03d0*/  UIMAD UR4, UR5, UR7, UR4 ;  /* 0x00000007050472a4 */ /* 0x000fe2000f8e0204 */
[----:B------:R-:W-:-:S03]  /*03e0*/  UMOV UR11, 0xffffffc0 ;  /* 0xffffffc0000b7882 */ /* 0x000fc60000000000 */
[----:B------:R-:W-:-:S11]  /*03f0*/  UISETP.GT.U32.AND UP0, UPT, UR8, UR4, UPT ;  /* 0x000000040800728c */ /* 0x000fd6000bf04070 */
[----:B------:R-:W-:Y:S02]  /*0400*/  @!UP0 UIADD3 UR4, UR4, -UR8, URZ ;  /* 0x8000000804048290 */ /* 0x000fe4000fffe03f */
[----:B------:R-:W-:Y:S02]  /*0410*/  @!UP0 UIADD3 UR5, UR5, 0x1, URZ ;  /* 0x0000000105058890 */ /* 0x000fe4000fffe03f */
[----:B------:R-:W-:Y:S02]  /*0420*/  UISETP.GE.U32.AND UP1, UPT, UR4, UR8, UPT ;  /* 0x000000080400728c */ /* 0x000fe4000bf26070 */
[----:B------:R-:W-:Y:S01]  /*0430*/  UISETP.GE.AND UP0, UPT, UR6, URZ, UPT ;  /* 0x0000003f0600728c */ /* 0x000fe2000bf06270 */
[----:B------:R-:W-:Y:S02]  /*0440*/  UMOV UR4, 0x400 ;  /* 0x0000040000047882 */ /* 0x000fe40000000000 */
[----:B----4-:R-:W-:-:S04]  /*0450*/  UPRMT UR13, UR13, 0x654, UR4 ;  /* 0x000006540d0d7896 */ /* 0x010fc80008000004 */
[----:B------:R-:W-:Y:S02]  /*0460*/  UIADD3 UR12, UR13, 0x1000, URZ ;  /* 0x000010000d0c7890 */ /* 0x000fe4000fffe03f */
[----:B------:R-:W-:Y:S01]  /*0470*/  @UP1 UIADD3 UR5, UR5, 0x1, URZ ;  /* 0x0000000105051890 */ /* 0x000fe2000fffe03f */
[----:B------:R-:W-:Y:S01]  /*0480*/  VIADD R51, R52, UR13 ;  /* 0x0000000d34337c36 */ /* 0x000fe20008000000 */
[----:B------:R-:W-:Y:S01]  /*0490*/  UISETP.NE.AND UP1, UPT, UR17, URZ, UPT ;  /* 0x0000003f1100728c */ /* 0x000fe2000bf25270 */
[----:B------:R-:W-:Y:S01]  /*04a0*/  VIADD R27, R50, UR13 ;  /* 0x0000000d321b7c36 */ /* 0x000fe20008000000 */
[----:B------:R-:W-:Y:S01]  /*04b0*/  @!UP0 UIADD3 UR5, -UR5, URZ, URZ ;  /* 0x0000003f05058290 */ /* 0x000fe2000fffe13f */
[----:B------:R-:W-:-:S03]  /*04c0*/  UMOV UR4, UR13 ;  /* 0x0000000d00047c82 */ /* 0x000fc60008000000 */
[----:B------:R-:W-:-:S03]  /*04d0*/  USEL UR6, UR14, UR5, !UP1 ;  /* 0x000000050e067287 */ /* 0x000fc6000c800000 */
[----:B------:R-:W-:Y:S01]  /*04e0*/  UMOV UR5, UR12 ;  /* 0x0000000c00057c82 */ /* 0x000fe20008000000 */
[----:B------:R-:W-:-:S06]  /*04f0*/  USHF.L.U32 UR6, UR6, 0x6, URZ ;  /* 0x0000000606067899 */ /* 0x000fcc000800063f */
[----:B------:R-:W-:Y:S01]  /*0500*/  LOP3.LUT R17, R5, UR6, RZ, 0xfc, !PT ;  /* 0x0000000605117c12 */ /* 0x000fe2000f8efcff */
[----:B------:R-:W-:Y:S02]  /*0510*/  IMAD.U32 R2, RZ, RZ, UR6 ;  /* 0x00000006ff027e24 */ /* 0x000fe4000f8e00ff */
[----:B------:R-:W-:Y:S02]  /*0520*/  IMAD.U32 R0, RZ, RZ, UR6 ;  /* 0x00000006ff007e24 */ /* 0x000fe4000f8e00ff */
[----:B------:R-:W-:Y:S01]  /*0530*/  IMAD.HI R3, R17, 0x38e38e39, RZ ;  /* 0x38e38e3911037827 */ /* 0x000fe200078e02ff */
[----:B------:R-:W-:Y:S02]  /*0540*/  LOP3.LUT R13, R2, 0x10, R5, 0xfe, !PT ;  /* 0x00000010020d7812 */ /* 0x000fe400078efe05 */
[----:B------:R-:W-:Y:S01]  /*0550*/  LOP3.LUT R9, R0, 0x20, R5, 0xfe, !PT ;  /* 0x0000002000097812 */ /* 0x000fe200078efe05 */
[----:B------:R-:W-:Y:S01]  /*0560*/  IMAD.U32 R8, RZ, RZ, UR6 ;  /* 0x00000006ff087e24 */ /* 0x000fe2000f8e00ff */
[----:B------:R-:W-:Y:S01]  /*0570*/  SHF.R.U32.HI R6, RZ, 0x1f, R3 ;  /* 0x0000001fff067819 */ /* 0x000fe20000011603 */
[----:B------:R-:W-:-:S03]  /*0580*/  IMAD.HI R21, R13, 0x38e38e39, RZ ;  /* 0x38e38e390d157827 */ /* 0x000fc600078e02ff */
[----:B------:R-:W-:Y:S01]  /*0590*/  LOP3.LUT R8, R8, 0x30, R5, 0xfe, !PT ;  /* 0x0000003008087812 */ /* 0x000fe200078efe05 */
[----:B------:R-:W-:Y:S01]  /*05a0*/  IMAD.HI R7, R9, 0x38e38e39, RZ ;  /* 0x38e38e3909077827 */ /* 0x000fe200078e02ff */
[----:B------:R-:W-:Y:S02]  /*05b0*/  LEA.HI.SX32 R6, R3, R6, 0x15 ;  /* 0x0000000603067211 */ /* 0x000fe400078faaff */
[----:B------:R-:W-:Y:S01]  /*05c0*/  SHF.R.U32.HI R4, RZ, 0x1f, R21 ;  /* 0x0000001fff047819 */ /* 0x000fe20000011615 */
[----:B------:R-:W-:Y:S01]  /*05d0*/  IMAD.HI R3, R8, 0x38e38e39, RZ ;  /* 0x38e38e3908037827 */ /* 0x000fe200078e02ff */
[----:B------:R-:W-:Y:S02]  /*05e0*/  SHF.R.U32.HI R2, RZ, 0x1f, R7 ;  /* 0x0000001fff027819 */ /* 0x000fe40000011607 */
[----:B------:R-:W-:Y:S01]  /*05f0*/  LEA.HI.SX32 R4, R21, R4, 0x15 ;  /* 0x0000000415047211 */ /* 0x000fe200078faaff */
[----:B------:R-:W-:Y:S01]  /*0600*/  IMAD R6, R6, -0x2400, R17 ;  /* 0xffffdc0006067824 */ /* 0x000fe200078e0211 */
[----:B------:R-:W-:Y:S01]  /*0610*/  SHF.R.U32.HI R0, RZ, 0x1f, R3 ;  /* 0x0000001fff007819 */ /* 0x000fe20000011603 */
[----:B------:R-:W-:Y:S01]  /*0620*/  VIADD R21, R48, UR13 ;  /* 0x0000000d30157c36 */ /* 0x000fe20008000000 */
[----:B------:R-:W-:Y:S01]  /*0630*/  LEA.HI.SX32 R2, R7, R2, 0x15 ;  /* 0x0000000207027211 */ /* 0x000fe200078faaff */
[----:B------:R-:W-:Y:S01]  /*0640*/  IMAD R4, R4, -0x2400, R13 ;  /* 0xffffdc0004047824 */ /* 0x000fe200078e020d */
[----:B------:R-:W-:Y:S01]  /*0650*/  LEA.HI.SX32 R3, R3, R0, 0x15 ;  /* 0x0000000003037211 */ /* 0x000fe200078faaff */
[----:B------:R-:W-:Y:S01]  /*0660*/  IMAD.SHL.U32 R5, R44, 0x8, RZ ;  /* 0x000000082c057824 */ /* 0x000fe200078e00ff */
[----:B------:R-:W-:Y:S01]  /*0670*/  LOP3.LUT R17, R19, 0x38, RZ, 0xc0, !PT ;  /* 0x0000003813117812 */ /* 0x000fe200078ec0ff */
[----:B------:R-:W-:Y:S01]  /*0680*/  IMAD R2, R2, -0x2400, R9 ;  /* 0xffffdc0002027824 */ /* 0x000fe200078e0209 */
[----:B------:R-:W-:Y:S01]  /*0690*/  LOP3.LUT R13, R42, 0x1f, RZ, 0xc0, !PT ;  /* 0x0000001f2a0d7812 */ /* 0x000fe200078ec0ff */
[----:B------:R-:W-:Y:S01]  /*06a0*/  IMAD R8, R3, -0x2400, R8 ;  /* 0xffffdc0003087824 */ /* 0x000fe200078e0208 */
[----:B------:R-:W-:Y:S01]  /*06b0*/  LOP3.LUT R5, R12, R5, RZ, 0xfc, !PT ;  /* 0x000000050c057212 */ /* 0x000fe200078efcff */
[----:B------:R-:W-:Y:S01]  /*06c0*/  IMAD R23, R6, 0xc00, R17 ;  /* 0x00000c0006177824 */ /* 0x000fe200078e0211 */
[----:B------:R-:W-:Y:S01]  /*06d0*/  SHF.R.U32.HI R13, RZ, 0x3, R13 ;  /* 0x00000003ff0d7819 */ /* 0x000fe2000001160d */
[--C-:B------:R-:W-:Y:S01]  /*06e0*/  IMAD R7, R4, 0xc00, R17.reuse ;  /* 0x00000c0004077824 */ /* 0x100fe200078e0211 */
[----:B------:R-:W-:Y:S01]  /*06f0*/  LOP3.LUT R0, R15, 0x7, R42, 0x78, !PT ;  /* 0x000000070f007812 */ /* 0x000fe200078e782a */
[--C-:B------:R-:W-:Y:S01]  /*0700*/  IMAD R9, R2, 0xc00, R17.reuse ;  /* 0x00000c0002097824 */ /* 0x100fe200078e0211 */
[----:B------:R-:W-:Y:S01]  /*0710*/  SGXT.U32 R13, R13, 0x1 ;  /* 0x000000010d0d781a */ /* 0x000fe20000000000 */
[----:B------:R-:W-:Y:S01]  /*0720*/  IMAD R3, R8, 0xc00, R17 ;  /* 0x00000c0008037824 */ /* 0x000fe200078e0211 */
[----:B------:R-:W-:Y:S01]  /*0730*/  LOP3.LUT R5, R5, 0x7, R42, 0xf8, !PT ;  /* 0x0000000705057812 */ /* 0x000fe200078ef82a */
[----:B-1---5:R-:W-:Y:S01]  /*0740*/  IMAD.WIDE.U32 R16, R17, 0x2, R24 ;  /* 0x0000000211107825 */ /* 0x022fe200078e0018 */
[----:B------:R-:W-:-:S02]  /*0750*/  LOP3.LUT R12, R13, 0x7, R42, 0x78, !PT ;  /* 0x000000070d0c7812 */ /* 0x000fc400078e782a */
[----:B------:R-:W-:Y:S01]  /*0760*/  LOP3.LUT R19, R15, 0x2, RZ, 0xfc, !PT ;  /* 0x000000020f137812 */ /* 0x000fe200078efcff */
[--C-:B--2---:R-:W-:Y:S01]  /*0770*/  IMAD.WIDE R22, R23, 0x2, R10.reuse ;  /* 0x0000000217167825 */ /* 0x104fe200078e020a */
[----:B------:R-:W-:Y:S01]  /*0780*/  @!PT LDS RZ, [RZ] ;  /* 0x00000000fffff984 */ /* 0x000fe20000000800 */
[----:B------:R-:W-:Y:S01]  /*0790*/  @!PT LDS RZ, [RZ] ;  /* 0x00000000fffff984 */ /* 0x000fe20000000800 */
[----:B------:R-:W-:Y:S01]  /*07a0*/  @!PT LDS RZ, [RZ] ;  /* 0x00000000fffff984 */ /* 0x000fe20000000800 */
[----:B------:R-:W-:Y:S02]  /*07b0*/  LDGSTS.E.BYPASS.LTC128B.128 [R51], desc[UR20][R16.64] ;  /* 0x0000000010337fae */ /* 0x000fe4000b901d54 */
[----:B------:R-:W-:Y:S01]  /*07c0*/  LOP3.LUT R30, R19, 0x7, R42, 0x78, !PT ;  /* 0x00000007131e7812 */ /* 0x000fe200078e782a */
[--C-:B------:R-:W-:Y:S01]  /*07d0*/  IMAD.WIDE R6, R7, 0x2, R10.reuse ;  /* 0x0000000207067825 */ /* 0x100fe200078e020a */
[----:B------:R-:W0:Y:S01]  /*07e0*/  LDGDEPBAR ;  /* 0x00000000000079af */ /* 0x000e220000000000 */
[----:B------:R-:W-:Y:S02]  /*07f0*/  IADD3 R38, P0, R22, 0x100, RZ ;  /* 0x0000010016267810 */ /* 0x000fe40007f1e0ff */
[----:B------:R-:W-:Y:S01]  /*0800*/  IMAD.WIDE R8, R9, 0x2, R10 ;  /* 0x0000000209087825 */ /* 0x000fe200078e020a */
[----:B------:R-:W-:Y:S01]  /*0810*/  LDGSTS.E.BYPASS.LTC128B.128 [R51+0x1000], desc[UR20][R22.64] ;  /* 0x0100000016337fae */ /* 0x000fe2000b901d54 */
[----:B------:R-:W-:-:S02]  /*0820*/  IADD3 R36, P1, R6, 0x100, RZ ;  /* 0x0000010006247810 */ /* 0x000fc40007f3e0ff */
[----:B------:R-:W-:Y:S01]  /*0830*/  IMAD.WIDE R10, R3, 0x2, R10 ;  /* 0x00000002030a7825 */ /* 0x000fe200078e020a */
[----:B------:R-:W-:Y:S01]  /*0840*/  LDGSTS.E.BYPASS.LTC128B.128 [R27+0x1000], desc[UR20][R6.64] ;  /* 0x01000000061b7fae */ /* 0x000fe2000b901d54 */
[----:B------:R-:W-:Y:S02]  /*0850*/  IADD3 R34, P2, R8, 0x100, RZ ;  /* 0x0000010008227810 */ /* 0x000fe40007f5e0ff */
[----:B------:R-:W-:Y:S01]  /*0860*/  VIADD R3, R49, UR13 ;  /* 0x0000000d31037c36 */ /* 0x000fe20008000000 */
[----:B------:R-:W-:Y:S01]  /*0870*/  IADD3 R32, P3, R10, 0x100, RZ ;  /* 0x000001000a207810 */ /* 0x000fe20007f7e0ff */
[----:B------:R-:W-:Y:S02]  /*0880*/  IMAD.SHL.U32 R0, R0, 0x8, RZ ;  /* 0x0000000800007824 */ /* 0x000fe400078e00ff */
[----:B------:R-:W-:Y:S01]  /*0890*/  IMAD.SHL.U32 R12, R12, 0x8, RZ ;  /* 0x000000080c0c7824 */ /* 0x000fe200078e00ff */
[----:B------:R-:W-:Y:S01]  /*08a0*/  LDGSTS.E.BYPASS.LTC128B.128 [R3+0x1000], desc[UR20][R8.64] ;  /* 0x0100000008037fae */ /* 0x000fe2000b901d54 */
[----:B------:R-:W-:-:S02]  /*08b0*/  IMAD.SHL.U32 R5, R5, 0x40, RZ ;  /* 0x0000004005057824 */ /* 0x000fc400078e00ff */
[----:B------:R-:W-:Y:S01]  /*08c0*/  IMAD.SHL.U32 R30, R30, 0x8, RZ ;  /* 0x000000081e1e7824 */ /* 0x000fe200078e00ff */
[----:B------:R-:W-:Y:S01]  /*08d0*/  LDGSTS.E.BYPASS.LTC128B.128 [R21+0x1000], desc[UR20][R10.64] ;  /* 0x010000000a157fae */ /* 0x000fe2000b901d54 */
[----:B------:R-:W-:Y:S01]  /*08e0*/  IMAD.X R39, RZ, RZ, R23, P0 ;  /* 0x000000ffff277224 */ /* 0x000fe200000e0617 */
[----:B------:R-:W-:Y:S01]  /*08f0*/  LOP3.LUT R43, R5, R12, RZ, 0xfc, !PT ;  /* 0x0000000c052b7212 */ /* 0x000fe200078efcff */
[----:B------:R-:W-:Y:S01]  /*0900*/  IMAD.X R31, RZ, RZ, R11, P3 ;  /* 0x000000ffff1f7224 */ /* 0x000fe200018e060b */
[----:B------:R-:W0:Y:S01]  /*0910*/  LDGDEPBAR ;  /* 0x00000000000079af */ /* 0x000e220000000000 */
[----:B------:R-:W-:Y:S02]  /*0920*/  IMAD.X R35, RZ, RZ, R9, P2 ;  /* 0x000000ffff237224 */ /* 0x000fe400010e0609 */
[----:B------:R-:W-:Y:S01]  /*0930*/  IMAD.SHL.U32 R43, R43, 0x2, RZ ;  /* 0x000000022b2b7824 */ /* 0x000fe200078e00ff */
[----:B------:R-:W-:Y:S01]  /*0940*/  BAR.SYNC.DEFER_BLOCKING 0x0 ;  /* 0x0000000000007b1d */ /* 0x000fe20000010000 */
[----:B------:R-:W-:-:S05]  /*0950*/  IMAD.X R37, RZ, RZ, R7, P1 ;  /* 0x000000ffff257224 */ /* 0x000fca00008e0607 */
[----:B------:R-:W-:Y:S01]  /*0960*/  @!PT LDS RZ, [RZ] ;  /* 0x00000000fffff984 */ /* 0x000fe20000000800 */
[----:B------:R-:W-:Y:S01]  /*0970*/  @!PT LDS RZ, [RZ] ;  /* 0x00000000fffff984 */ /* 0x000fe20000000800 */
[----:B------:R-:W-:Y:S01]  /*0980*/  @!PT LDS RZ, [RZ] ;  /* 0x00000000fffff984 */ /* 0x000fe20000000800 */
[----:B------:R1:W-:Y:S04]  /*0990*/  LDGSTS.E.BYPASS.LTC128B.128 [R51+0x800], desc[UR20][R16.64+0x80] ;  /* 0x0080008010337fae */ /* 0x0003e8000b901d54 */
[----:B------:R-:W0:Y:S04]  /*09a0*/  LDGDEPBAR ;  /* 0x00000000000079af */ /* 0x000e280000000000 */
[----:B------:R-:W-:Y:S04]  /*09b0*/  LDGSTS.E.BYPASS.LTC128B.128 [R51+0x3000], desc[UR20][R22.64+0x80] ;  /* 0x0300008016337fae */ /* 0x000fe8000b901d54 */
[----:B------:R2:W-:Y:S04]  /*09c0*/  LDGSTS.E.BYPASS.LTC128B.128 [R27+0x3000], desc[UR20][R6.64+0x80] ;  /* 0x03000080061b7fae */ /* 0x0005e8000b901d54 */
[----:B------:R3:W-:Y:S04]  /*09d0*/  LDGSTS.E.BYPASS.LTC128B.128 [R3+0x3000], desc[UR20][R8.64+0x80] ;  /* 0x0300008008037fae */ /* 0x0007e8000b901d54 */
[----:B------:R4:W-:Y:S04]  /*09e0*/  LDGSTS.E.BYPASS.LTC128B.128 [R21+0x3000], desc[UR20][R10.64+0x80] ;  /* 0x030000800a157fae */ /* 0x0009e8000b901d54 */
[----:B------:R-:W0:Y:S01]  /*09f0*/  LDGDEPBAR ;  /* 0x00000000000079af */ /* 0x000e220000000000 */
[----:B-1----:R-:W-:-:S02]  /*0a00*/  LOP3.LUT R17, R15, 0x4, RZ, 0xfc, !PT ;  /* 0x000000040f117812 */ /* 0x002fc400078efcff */
[----:B------:R-:W-:Y:S02]  /*0a10*/  LOP3.LUT R15, R15, 0x6, RZ, 0xfc, !PT ;  /* 0x000000060f0f7812 */ /* 0x000fe400078efcff */
[----:B------:R-:W-:Y:S02]  /*0a20*/  LOP3.LUT R28, R17, 0x7, R42, 0x78, !PT ;  /* 0x00000007111c7812 */ /* 0x000fe400078e782a */
[----:B------:R-:W-:Y:S02]  /*0a30*/  LOP3.LUT R2, R15, 0x7, R42, 0x78, !PT ;  /* 0x000000070f027812 */ /* 0x000fe400078e782a */
[----:B------:R-:W-:Y:S01]  /*0a40*/  LOP3.LUT R15, R46, 0x2, RZ, 0xfc, !PT ;  /* 0x000000022e0f7812 */ /* 0x000fe200078efcff */
[----:B------:R-:W-:Y:S02]  /*0a50*/  IMAD.SHL.U32 R28, R28, 0x8, RZ ;  /* 0x000000081c1c7824 */ /* 0x000fe400078e00ff */
[----:B------:R-:W-:Y:S01]  /*0a60*/  IMAD.SHL.U32 R2, R2, 0x8, RZ ;  /* 0x0000000802027824 */ /* 0x000fe200078e00ff */
[----:B------:R-:W-:-:S02]  /*0a70*/  LOP3.LUT R4, R15, 0x7, R42, 0x78, !PT ;  /* 0x000000070f047812 */ /* 0x000fc400078e782a */
[----:B--2---:R-:W-:Y:S01]  /*0a80*/  CS2R R6, SRZ ;  /* 0x0000000000067805 */ /* 0x004fe2000001ff00 */
[C---:B---3--:R-:W-:Y:S01]  /*0a90*/  IMAD R3, R13.reuse, 0x8, R47 ;  /* 0x000000080d037824 */ /* 0x048fe200078e022f */
[----:B------:R-:W-:Y:S01]  /*0aa0*/  LOP3.LUT R13, R13, 0x4, RZ, 0xfc, !PT ;  /* 0x000000040d0d7812 */ /* 0x000fe200078efcff */
[----:B------:R-:W-:Y:S01]  /*0ab0*/  IMAD.SHL.U32 R4, R4, 0x8, RZ ;  /* 0x0000000804047824 */ /* 0x000fe200078e00ff */
[----:B------:R-:W-:Y:S01]  /*0ac0*/  CS2R R8, SRZ ;  /* 0x0000000000087805 */ /* 0x000fe2000001ff00 */
[----:B------:R-:W-:Y:S01]  /*0ad0*/  IMAD.SHL.U32 R3, R3, 0x40, RZ ;  /* 0x0000004003037824 */ /* 0x000fe200078e00ff */
[----:B------:R-:W-:-:S04]  /*0ae0*/  DEPBAR.LE SB0, 0x2 ;  /* 0x000080800000791a */ /* 0x000fc80000000000 */
[----:B------:R-:W-:Y:S01]  /*0af0*/  BAR.SYNC.DEFER_BLOCKING 0x0 ;  /* 0x0000000000007b1d */ /* 0x000fe20000010000 */
[C---:B------:R-:W-:Y:S02]  /*0b00*/  LOP3.LUT R45, R3.reuse, R0, RZ, 0xfc, !PT ;  /* 0x00000000032d7212 */ /* 0x040fe400078efcff */
[----:B----4-:R-:W-:Y:S02]  /*0b10*/  CS2R R10, SRZ ;  /* 0x00000000000a7805 */ /* 0x010fe4000001ff00 */
[----:B------:R-:W-:Y:S02]  /*0b20*/  LOP3.LUT R20, R13, 0x7, R42, 0x78, !PT ;  /* 0x000000070d147812 */ /* 0x000fe400078e782a */
[----:B------:R-:W-:Y:S01]  /*0b30*/  LOP3.LUT R30, R3, R30, RZ, 0xfc, !PT ;  /* 0x0000001e031e7212 */ /* 0x000fe200078efcff */
[----:B------:R-:W-:Y:S01]  /*0b40*/  IMAD.SHL.U32 R45, R45, 0x2, RZ ;  /* 0x000000022d2d7824 */ /* 0x000fe200078e00ff */
[C---:B------:R-:W-:Y:S01]  /*0b50*/  LOP3.LUT R28, R3.reuse, R28, RZ, 0xfc, !PT ;  /* 0x0000001c031c7212 */ /* 0x040fe200078efcff */
[----:B------:R-:W-:Y:S01]  /*0b60*/  IMAD.SHL.U32 R20, R20, 0x8, RZ ;  /* 0x0000000814147824 */ /* 0x000fe200078e00ff */
[----:B------:R-:W-:Y:S01]  /*0b70*/  LOP3.LUT R2, R3, R2, RZ, 0xfc, !PT ;  /* 0x0000000203027212 */ /* 0x000fe200078efcff */
[----:B------:R-:W-:Y:S01]  /*0b80*/  IMAD.SHL.U32 R30, R30, 0x2, RZ ;  /* 0x000000021e1e7824 */ /* 0x000fe200078e00ff */
[----:B------:R-:W-:Y:S01]  /*0b90*/  LOP3.LUT R3, R46, 0x6, RZ, 0xfc, !PT ;  /* 0x000000062e037812 */ /* 0x000fe200078efcff */
[----:B------:R-:W-:Y:S01]  /*0ba0*/  IMAD.SHL.U32 R28, R28, 0x2, RZ ;  /* 0x000000021c1c7824 */ /* 0x000fe200078e00ff */
[----:B------:R-:W-:Y:S01]  /*0bb0*/  LOP3.LUT R29, R5, R4, RZ, 0xfc, !PT ;  /* 0x00000004051d7212 */ /* 0x000fe200078efcff */
[----:B------:R-:W-:Y:S01]  /*0bc0*/  IMAD.SHL.U32 R2, R2, 0x2, RZ ;  /* 0x0000000202027824 */ /* 0x000fe200078e00ff */
[----:B------:R-:W-:-:S02]  /*0bd0*/  LOP3.LUT R0, R3, 0x7, R42, 0x78, !PT ;  /* 0x0000000703007812 */ /* 0x000fc400078e782a */
[----:B------:R-:W-:Y:S01]  /*0be0*/  LOP3.LUT R3, R5, R20, RZ, 0xfc, !PT ;  /* 0x0000001405037212 */ /* 0x000fe200078efcff */
[----:B------:R-:W-:Y:S02]  /*0bf0*/  IMAD.SHL.U32 R29, R29, 0x2, RZ ;  /* 0x000000021d1d7824 */ /* 0x000fe400078e00ff */
[----:B------:R-:W-:Y:S02]  /*0c00*/  IMAD.SHL.U32 R0, R0, 0x8, RZ ;  /* 0x0000000800007824 */ /* 0x000fe400078e00ff */
[----:B------:R-:W-:Y:S01]  /*0c10*/  IMAD.SHL.U32 R3, R3, 0x2, RZ ;  /* 0x0000000203037824 */ /* 0x000fe200078e00ff */
[----:B------:R1:W2:Y:S02]  /*0c20*/  LDSM.16.M88.4 R12, [R45+UR13] ;  /* 0x0000000d2d0c783b */ /* 0x0002a40008000200 */
[----:B------:R-:W-:Y:S01]  /*0c30*/  LOP3.LUT R0, R5, R0, RZ, 0xfc, !PT ;  /* 0x0000000005007212 */ /* 0x000fe200078efcff */
[----:B------:R-:W-:Y:S01]  /*0c40*/  IMAD.WIDE.U32 R4, R47, 0x10, R24 ;  /* 0x000000102f047825 */ /* 0x000fe200078e0018 */
[----:B------:R1:W3:Y:S03]  /*0c50*/  LDSM.16.M88.4 R16, [R43+UR13+0x1000] ;  /* 0x0010000d2b10783b */ /* 0x0002e60008000200 */
[----:B------:R-:W-:Y:S01]  /*0c60*/  IMAD.SHL.U32 R0, R0, 0x2, RZ ;  /* 0x0000000200007824 */ /* 0x000fe200078e00ff */
[----:B------:R-:W-:-:S05]  /*0c70*/  IADD3 R40, P0, R4, 0x100, RZ ;  /* 0x0000010004287810 */ /* 0x000fca0007f1e0ff */
[----:B------:R-:W-:Y:S01]  /*0c80*/  IMAD.X R41, RZ, RZ, R5, P0 ;  /* 0x000000ffff297224 */ /* 0x000fe200000e0605 */
[----:B-1----:R-:W-:-:S07]  /*0c90*/  CS2R R4, SRZ ;  /* 0x0000000000047805 */ /* 0x002fce000001ff00 */
.L_x_0:
[----:B------:R-:W-:-:S01]  /*0ca0*/  LDSM.16.M88.4 R20, [R30+UR4] ;  /* 0x000000041e14783b */ /* 0x000fc20008000200 */
[----:B-123--:R-:W-:Y:S01]  /*0cb0*/  HMMA.16816.F32.BF16 R4, R12, R16, R4 ;  /* 0x000000100c04723c */ /* 0x00efe20000041804 */
[----:B------:R-:W-:Y:S02]  /*0cc0*/  UIADD3 UR11, UR11, 0x40, URZ ;  /* 0x000000400b0b7890 */ /* 0x000fe4000fffe03f */
[----:B------:R-:W2:Y:S01]  /*0cd0*/  LDSM.16.M88.4 R24, [R29+UR5] ;  /* 0x000000051d18783b */ /* 0x000ea20008000200 */
[----:B------:R-:W-:Y:S02]  /*0ce0*/  UIADD3 UR16, UR16, 0x1, URZ ;  /* 0x0000000110107890 */ /* 0x000fe4000fffe03f */
[----:B------:R-:W-:Y:S01]  /*0cf0*/  HMMA.16816.F32.BF16 R8, R12, R18, R8 ;  /* 0x000000120c08723c */ /* 0x000fe20000041808 */
[----:B------:R-:W-:Y:S01]  /*0d00*/  LDSM.16.M88.4 R12, [R28+UR4] ;  /* 0x000000041c0c783b */ /* 0x000fe20008000200 */
[----:B------:R-:W-:Y:S02]  /*0d10*/  UISETP.GE.U32.AND UP1, UPT, UR11, 0xb80, UPT ;  /* 0x00000b800b00788c */ /* 0x000fe4000bf26070 */
[----:B------:R-:W-:Y:S01]  /*0d20*/  UIADD3 UR10, UR10, 0x1, URZ ;  /* 0x000000010a0a7890 */ /* 0x000fe2000fffe03f */
[----:B------:R-:W3:Y:S01]  /*0d30*/  LDSM.16.M88.4 R16, [R3+UR5] ;  /* 0x000000050310783b */ /* 0x000ee20008000200 */
[----:B------:R-:W-:Y:S02]  /*0d40*/  UISETP.GE.AND UP0, UPT, UR16, 0x2, UPT ;  /* 0x000000021000788c */ /* 0x000fe4000bf06270 */
[----:B------:R-:W-:Y:S02]  /*0d50*/  PLOP3.LUT P0, PT, PT, PT, UP1, 0x80, 0x0 ;  /* 0x000000000000781c */ /* 0x000fe40003f0f018 */
[----:B------:R-:W-:Y:S02]  /*0d60*/  USEL UR16, UR16, URZ, !UP0 ;  /* 0x0000003f10107287 */ /* 0x000fe4000c000000 */
[----:B------:R-:W-:Y:S02]  /*0d70*/  UISETP.GE.AND UP0, UPT, UR10, 0x2, UPT ;  /* 0x000000020a00788c */ /* 0x000fe4000bf06270 */
[----:B------:R-:W-:Y:S02]  /*0d80*/  ULEA UR19, UR16, UR12, 0xd ;  /* 0x0000000c10137291 */ /* 0x000fe4000f8e683f */
[----:B------:R-:W-:Y:S01]  /*0d90*/  IMAD.U32 R53, RZ, RZ, UR16 ;  /* 0x00000010ff357e24 */ /* 0x000fe2000f8e00ff */
[----:B------:R-:W-:Y:S02]  /*0da0*/  USEL UR10, UR10, URZ, !UP0 ;  /* 0x0000003f0a0a7287 */ /* 0x000fe4000c000000 */
[----:B------:R-:W-:Y:S01]  /*0db0*/  UISETP.GE.U32.AND UP0, UPT, UR11, 0xbc0, UPT ;  /* 0x00000bc00b00788c */ /* 0x000fe2000bf06070 */
[----:B------:R-:W-:Y:S02]  /*0dc0*/  IMAD R33, R53, 0x800, R51 ;  /* 0x0000080035217824 */ /* 0x000fe400078e0233 */
[----:B------:R-:W-:-:S01]  /*0dd0*/  VIADD R53, R52, UR19 ;  /* 0x0000001334357c36 */ /* 0x000fc20008000000 */
[----:B--2---:R-:W-:Y:S06]  /*0de0*/  HMMA.16816.F32.BF16 R4, R20, R24, R4 ;  /* 0x000000181404723c */ /* 0x004fec0000041804 */
[----:B------:R-:W-:Y:S01]  /*0df0*/  HMMA.16816.F32.BF16 R8, R20, R26, R8 ;  /* 0x0000001a1408723c */ /* 0x000fe20000041808 */
[----:B------:R-:W-:Y:S01]  /*0e00*/  LDSM.16.M88.4 R20, [R2+UR4] ;  /* 0x000000040214783b */ /* 0x000fe20008000200 */
[----:B------:R-:W-:Y:S03]  /*0e10*/  ULEA UR4, UR10, UR13, 0xb ;  /* 0x0000000d0a047291 */ /* 0x000fe6000f8e583f */
[----:B------:R-:W2:Y:S01]  /*0e20*/  LDSM.16.M88.4 R24, [R0+UR5] ;  /* 0x000000050018783b */ /* 0x000ea20008000200 */
[----:B------:R-:W-:Y:S01]  /*0e30*/  ULEA UR5, UR10, UR12, 0xd ;  /* 0x0000000c0a057291 */ /* 0x000fe2000f8e683f */
[----:B------:R-:W-:-:S11]  /*0e40*/  BAR.SYNC.DEFER_BLOCKING 0x0 ;  /* 0x0000000000007b1d */ /* 0x000fd60000010000 */
[----:B---3--:R-:W-:Y:S06]  /*0e50*/  HMMA.16816.F32.BF16 R4, R12, R16, R4 ;  /* 0x000000100c04723c */ /* 0x008fec0000041804 */
[----:B------:R-:W-:Y:S01]  /*0e60*/  HMMA.16816.F32.BF16 R8, R12, R18, R8 ;  /* 0x000000120c08723c */ /* 0x000fe20000041808 */
[----:B------:R-:W-:Y:S01]  /*0e70*/  @!PT LDS RZ, [RZ] ;  /* 0x00000000fffff984 */ /* 0x000fe20000000800 */
[----:B------:R-:W-:Y:S01]  /*0e80*/  @!PT LDS RZ, [RZ] ;  /* 0x00000000fffff984 */ /* 0x000fe20000000800 */
[----:B------:R-:W-:Y:S01]  /*0e90*/  @!PT LDS RZ, [RZ] ;  /* 0x00000000fffff984 */ /* 0x000fe20000000800 */
[----:B------:R3:W-:Y:S04]  /*0ea0*/  LDGSTS.E.BYPASS.LTC128B.128 [R33], desc[UR20][R40.64], !P0 ;  /* 0x0000000028217fae */ /* 0x0007e8000c101d54 */
[----:B------:R-:W0:Y:S04]  /*0eb0*/  LDGDEPBAR ;  /* 0x00000000000079af */ /* 0x000e280000000000 */
[----:B------:R4:W-:Y:S09]  /*0ec0*/  LDGSTS.E.BYPASS.LTC128B.128 [R53], desc[UR20][R38.64], !P0 ;  /* 0x0000000026357fae */ /* 0x0009f2000c101d54 */
[----:B--2---:R-:W-:Y:S05]  /*0ed0*/  HMMA.16816.F32.BF16 R4, R20, R24, R4 ;  /* 0x000000181404723c */ /* 0x004fea0000041804 */
[----:B------:R-:W-:-:S01]  /*0ee0*/  VIADD R17, R49, UR19 ;  /* 0x0000001331117c36 */ /* 0x000fc20008000000 */
[----:B------:R-:W-:Y:S05]  /*0ef0*/  HMMA.16816.F32.BF16 R8, R20, R26, R8 ;  /* 0x0000001a1408723c */ /* 0x000fea0000041808 */
[----:B---3--:R-:W-:Y:S02]  /*0f00*/  IADD3 R33, R50, UR19, RZ ;  /* 0x0000001332217c10 */ /* 0x008fe4000fffe0ff */
[----:B------:R-:W-:Y:S03]  /*0f10*/  IADD3 R40, P1, R40, 0x80, RZ ;  /* 0x0000008028287810 */ /* 0x000fe60007f3e0ff */
[----:B----4-:R4:W-:Y:S01]  /*0f20*/  LDGSTS.E.BYPASS.LTC128B.128 [R33], desc[UR20][R36.64], !P0 ;  /* 0x0000000024217fae */ /* 0x0109e2000c101d54 */
[----:B------:R-:W-:Y:S01]  /*0f30*/  VIADD R53, R48, UR19 ;  /* 0x0000001330357c36 */ /* 0x000fe20008000000 */
[----:B------:R-:W-:Y:S02]  /*0f40*/  IADD3 R38, P2, R38, 0x80, RZ ;  /* 0x0000008026267810 */ /* 0x000fe40007f5e0ff */
[----:B------:R2:W-:Y:S01]  /*0f50*/  LDGSTS.E.BYPASS.LTC128B.128 [R17], desc[UR20][R34.64], !P0 ;  /* 0x0000000022117fae */ /* 0x0005e2000c101d54 */
[----:B------:R-:W-:Y:S02]  /*0f60*/  IADD3.X R41, RZ, R41, RZ, P1, !PT ;  /* 0x00000029ff297210 */ /* 0x000fe40000ffe4ff */
[----:B------:R-:W-:Y:S01]  /*0f70*/  IMAD.X R39, RZ, RZ, R39, P2 ;  /* 0x000000ffff277224 */ /* 0x000fe200010e0627 */
[----:B----4-:R-:W-:Y:S02]  /*0f80*/  MOV R33, R31 ;  /* 0x0000001f00217202 */ /* 0x010fe40000000f00 */
[----:B------:R-:W-:Y:S02]  /*0f90*/  IADD3 R36, P3, R36, 0x80, RZ ;  /* 0x0000008024247810 */ /* 0x000fe40007f7e0ff */
[----:B--2---:R-:W-:Y:S01]  /*0fa0*/  IADD3 R34, P4, R34, 0x80, RZ ;  /* 0x0000008022227810 */ /* 0x004fe20007f9e0ff */
[----:B------:R2:W-:Y:S01]  /*0fb0*/  LDGSTS.E.BYPASS.LTC128B.128 [R53], desc[UR20][R32.64], !P0 ;  /* 0x0000000020357fae */ /* 0x0005e2000c101d54 */
[----:B------:R-:W-:Y:S02]  /*0fc0*/  PLOP3.LUT P0, PT, PT, PT, UP0, 0x80, 0x0 ;  /* 0x000000000000781c */ /* 0x000fe40003f0f008 */
[----:B------:R-:W-:Y:S01]  /*0fd0*/  IADD3.X R37, RZ, R37, RZ, P3, !PT ;  /* 0x00000025ff257210 */ /* 0x000fe20001ffe4ff */
[----:B------:R-:W0:Y:S01]  /*0fe0*/  LDGDEPBAR ;  /* 0x00000000000079af */ /* 0x000e220000000000 */
[----:B------:R-:W-:Y:S01]  /*0ff0*/  IMAD.X R35, RZ, RZ, R35, P4 ;  /* 0x000000ffff237224 */ /* 0x000fe200020e0623 */
[----:B--2---:R-:W-:Y:S01]  /*1000*/  IADD3 R32, P5, R32, 0x80, RZ ;  /* 0x0000008020207810 */ /* 0x004fe20007fbe0ff */
[----:B------:R-:W-:Y:S04]  /*1010*/  DEPBAR.LE SB0, 0x2 ;  /* 0x000080800000791a */ /* 0x000fe80000000000 */
[----:B------:R-:W-:Y:S01]  /*1020*/  BAR.SYNC.DEFER_BLOCKING 0x0 ;  /* 0x0000000000007b1d */ /* 0x000fe20000010000 */
[----:B------:R-:W-:Y:S05]  /*1030*/  IMAD.X R31, RZ, RZ, R31, P5 ;  /* 0x000000ffff1f7224 */ /* 0x000fea00028e061f */
[----:B------:R2:W1:Y:S04]  /*1040*/  LDSM.16.M88.4 R12, [R45+UR4] ;  /* 0x000000042d0c783b */ /* 0x0004680008000200 */
[----:B------:R2:W1:Y:S02]  /*1050*/  LDSM.16.M88.4 R16, [R43+UR5] ;  /* 0x000000052b10783b */ /* 0x0004640008000200 */
[----:B-1----:R-:W-:Y:S08]  /*1060*/  @!P0 BRA `(.L_x_0) ;  /* 0xfffffffc000c8947 */ /* 0x002ff0000383ffff */
[----:B------:R-:W-:Y:S01]  /*1070*/  IABS R0, UR9 ;  /* 0x0000000900007c13 */ /* 0x000fe20008000000 */
[----:B------:R-:W-:Y:S01]  /*1080*/  UISETP.GE.AND UP1, UPT, UR9, URZ, UPT ;  /* 0x0000003f0900728c */ /* 0x000fe2000bf26270 */
[----:B------:R-:W-:-:S04]  /*1090*/  DEPBAR.LE SB0, 0x0 ;  /* 0x000080000000791a */ /* 0x000fc80000000000 */
[----:B------:R-:W-:Y:S01]  /*10a0*/  R2UR UR4, R0 ;  /* 0x00000000000472ca */ /* 0x000fe200000e0000 */
[C---:B------:R-:W-:Y:S01]  /*10b0*/  IMAD.SHL.U32 R3, R42.reuse, 0x2, RZ ;  /* 0x000000022a037824 */ /* 0x040fe200078e00ff */
[----:B------:R-:W-:Y:S01]  /*10c0*/  LOP3.LUT R2, R42, 0x1f, RZ, 0xc0, !PT ;  /* 0x0000001f2a027812 */ /* 0x000fe200078ec0ff */
[C---:B------:R-:W-:Y:S01]  /*10d0*/  IMAD.SHL.U32 R0, R44.reuse, 0x8, RZ ;  /* 0x000000082c007824 */ /* 0x040fe200078e00ff */
[----:B------:R-:W-:Y:S01]  /*10e0*/  F2FP.BF16.F32.PACK_AB R4, R5, R4 ;  /* 0x000000040504723e */ /* 0x000fe200000010ff */
[----:B------:R-:W-:Y:S01]  /*10f0*/  IMAD.SHL.U32 R5, R44, 0x4, RZ ;  /* 0x000000042c057824 */ /* 0x000fe200078e00ff */
[----:B------:R-:W-:Y:S01]  /*1100*/  F2FP.BF16.F32.PACK_AB R6, R7, R6 ;  /* 0x000000060706723e */ /* 0x000fe200000010ff */
[----:B-1----:R-:W1:Y:S01]  /*1110*/  LDC.64 R12, c[0x0][0x220] ;  /* 0x00008800ff0c7b82 */ /* 0x002e620000000a00 */
[----:B------:R-:W-:Y:S02]  /*1120*/  LOP3.LUT R0, R0, 0x6, R3, 0xf8, !PT ;  /* 0x0000000600007812 */ /* 0x000fe400078ef803 */
[----:B------:R-:W-:Y:S01]  /*1130*/  SHF.R.U32.HI R3, RZ, 0x2, R2 ;  /* 0x00000002ff037819 */ /* 0x000fe20000011602 */
[----:B------:R-:W-:Y:S01]  /*1140*/  IMAD.U32 R2, RZ, RZ, UR6 ;  /* 0x00000006ff027e24 */ /* 0x000fe2000f8e00ff */
[----:B------:R-:W-:Y:S01]  /*1150*/  F2FP.BF16.F32.PACK_AB R8, R9, R8 ;  /* 0x000000080908723e */ /* 0x000fe200000010ff */
[----:B------:R-:W-:Y:S01]  /*1160*/  UIMAD.WIDE.U32 UR10, UR15, UR4, URZ ;  /* 0x000000040f0a72a5 */ /* 0x000fe2000f8e003f */
[----:B------:R-:W-:Y:S01]  /*1170*/  F2FP.BF16.F32.PACK_AB R10, R11, R10 ;  /* 0x0000000a0b0a723e */ /* 0x000fe200000010ff */
[----:B------:R-:W-:Y:S01]  /*1180*/  IMAD R0, R3, 0x48, R0 ;  /* 0x0000004803007824 */ /* 0x000fe200078e0200 */
[----:B------:R-:W-:Y:S01]  /*1190*/  LOP3.LUT R46, R5, R46, RZ, 0xfc, !PT ;  /* 0x0000002e052e7212 */ /* 0x000fe200078efcff */
[----:B------:R-:W-:-:S03]  /*11a0*/  IMAD.SHL.U32 R5, R42, 0x8, RZ ;  /* 0x000000082a057824 */ /* 0x000fc600078e00ff */
[----:B------:R-:W-:Y:S01]  /*11b0*/  UMOV UR5, UR11 ;  /* 0x0000000b00057c82 */ /* 0x000fe20008000000 */
[----:B------:R-:W-:Y:S01]  /*11c0*/  LEA R3, R0, UR13, 0x1 ;  /* 0x0000000d00037c11 */ /* 0x000fe2000f8e08ff */
[----:B------:R-:W-:Y:S01]  /*11d0*/  UIMAD UR4, UR5, UR7, UR4 ;  /* 0x00000007050472a4 */ /* 0x000fe2000f8e0204 */
[----:B------:R-:W-:Y:S01]  /*11e0*/  BAR.SYNC.DEFER_BLOCKING 0x0 ;  /* 0x0000000000007b1d */ /* 0x000fe20000010000 */
[----:B------:R-:W-:Y:S02]  /*11f0*/  SHF.R.U32.HI R0, RZ, 0x3, R42 ;  /* 0x00000003ff007819 */ /* 0x000fe4000001162a */
[----:B------:R-:W-:Y:S01]  /*1200*/  UISETP.GT.U32.AND UP0, UPT, UR8, UR4, UPT ;  /* 0x000000040800728c */ /* 0x000fe2000bf04070 */
[----:B------:R-:W-:Y:S02]  /*1210*/  LOP3.LUT R5, R2, 0x38, R5, 0xf8, !PT ;  /* 0x0000003802057812 */ /* 0x000fe400078ef805 */
[----:B------:R-:W-:-:S03]  /*1220*/  SGXT.U32 R0, R0, 0x4 ;  /* 0x000000040000781a */ /* 0x000fc60000000000 */
[----:B-1----:R-:W-:-:S05]  /*1230*/  IMAD.WIDE R12, R5, 0x2, R12 ;  /* 0x00000002050c7825 */ /* 0x002fca00078e020c */
[----:B------:R-:W-:-:S04]  /*1240*/  @!UP0 UIADD3 UR4, UR4, -UR8, URZ ;  /* 0x8000000804048290 */ /* 0x000fc8000fffe03f */
[----:B------:R-:W-:Y:S01]  /*1250*/  UISETP.GT.U32.AND UP0, UPT, UR8, UR4, UPT ;  /* 0x000000040800728c */ /* 0x000fe2000bf04070 */
[----:B------:R1:W-:Y:S04]  /*1260*/  STS [R3], R4 ;  /* 0x0000000403007388 */ /* 0x0003e80000000800 */
[----:B------:R1:W-:Y:S06]  /*1270*/  STS [R3+0x480], R6 ;  /* 0x0004800603007388 */ /* 0x0003ec0000000800 */
[----:B------:R-:W-:-:S02]  /*1280*/  @!UP0 UIADD3 UR4, UR4, -UR8, URZ ;  /* 0x8000000804048290 */ /* 0x000fc4000fffe03f */
[----:B------:R-:W-:Y:S01]  /*1290*/  UISETP.NE.AND UP0, UPT, UR17, URZ, UPT ;  /* 0x0000003f1100728c */ /* 0x000fe2000bf05270 */
[----:B------:R1:W-:Y:S01]  /*12a0*/  STS [R3+0x40], R8 ;  /* 0x0000400803007388 */ /* 0x0003e20000000800 */
[----:B------:R-:W-:-:S03]  /*12b0*/  @!UP1 UIADD3 UR4, -UR4, URZ, URZ ;  /* 0x0000003f04049290 */ /* 0x000fc6000fffe13f */
[----:B------:R1:W-:Y:S01]  /*12c0*/  STS [R3+0x4c0], R10 ;  /* 0x0004c00a03007388 */ /* 0x0003e20000000800 */
[----:B------:R-:W-:-:S04]  /*12d0*/  USEL UR4, UR14, UR4, !UP0 ;  /* 0x000000040e047287 */ /* 0x000fc8000c000000 */
[----:B------:R-:W-:-:S04]  /*12e0*/  ULEA UR4, UR18, UR4, 0x3 ;  /* 0x0000000412047291 */ /* 0x000fc8000f8e183f */
[----:B------:R-:W-:-:S06]  /*12f0*/  USHF.L.U32 UR4, UR4, 0x4, URZ ;  /* 0x0000000404047899 */ /* 0x000fcc000800063f */
[----:B------:R-:W-:Y:S01]  /*1300*/  LOP3.LUT R0, R0, UR4, RZ, 0xfc, !PT ;  /* 0x0000000400007c12 */ /* 0x000fe2000f8efcff */
[----:B------:R-:W-:Y:S03]  /*1310*/  BAR.SYNC.DEFER_BLOCKING 0x0 ;  /* 0x0000000000007b1d */ /* 0x000fe60000010000 */
[----:B------:R-:W-:Y:S01]  /*1320*/  ISETP.GE.AND P0, PT, R0, 0x1, PT ;  /* 0x000000010000780c */ /* 0x000fe20003f06270 */
[----:B------:R-:W-:-:S03]  /*1330*/  IMAD R0, R46, 0x9, R47 ;  /* 0x000000092e007824 */ /* 0x000fc600078e022f */
[----:B------:R-:W-:Y:S01]  /*1340*/  ISETP.LT.AND P0, PT, R5, 0x2400, !P0 ;  /* 0x000024000500780c */ /* 0x000fe20004701270 */
[----:B------:R-:W-:-:S05]  /*1350*/  IMAD.SHL.U32 R0, R0, 0x8, RZ ;  /* 0x0000000800007824 */ /* 0x000fca00078e00ff */
[----:B------:R-:W-:-:S07]  /*1360*/  LEA R0, R0, UR13, 0x1 ;  /* 0x0000000d00007c11 */ /* 0x000fce000f8e08ff */
[----:B-1----:R-:W-:Y:S05]  /*1370*/  @!P0 EXIT ;  /* 0x000000000000894d */ /* 0x002fea0003800000 */
[----:B------:R-:W1:Y:S04]  /*1380*/  LDS.128 R4, [R0] ;  /* 0x0000000000047984 */ /* 0x000e680000000c00 */
[----:B-1----:R-:W-:Y:S01]  /*1390*/  STG.E.128 desc[UR20][R12.64], R4 ;  /* 0x000000040c007986 */ /* 0x002fe2000c101d14 */
[----:B------:R-:W-:Y:S05]  /*13a0*/  EXIT ;  /* 0x000000000000794d */ /* 0x000fea0003800000 */
.L_x_1:
[----:B------:R-:W-:-:S00]  /*13b0*/  BRA `(.L_x_1) ;  /* 0xfffffffc00fc7947 */ /* 0x000fc0000383ffff */
[----:B------:R-:W-:-:S00]  /*13c0*/  NOP ;  /* 0x0000000000007918 */ /* 0x000fc00000000000 */
        /* <DEDUP_REMOVED lines=11> */
.L_x_2:


//--------------------- .nv.shared.triton_mm      --------------------------
	.section	.nv.shared.triton_mm,"aw",@nobits
	.sectionflags	@""
	.align	16
	.zero		1024


//--------------------- .nv.constant0.triton_mm   --------------------------
	.section	.nv.constant0.triton_mm,"a",@progbits
	.sectionflags	@""
	.align	4
.nv.constant0.triton_mm:
	.zero		552
